//
// Generated by NVIDIA NVVM Compiler
//
// Compiler Build ID: CL-36424714
// Cuda compilation tools, release 13.0, V13.0.88
// Based on NVVM 20.0.0
//

.version 9.0
.target sm_100
.address_size 64

	// .globl	matrixMultiplyShared
// _ZZ20matrixMultiplySharedE4ds_A has been demoted
// _ZZ20matrixMultiplySharedE4ds_B has been demoted

.visible .entry matrixMultiplyShared(
	.param .u64 .ptr .align 1 matrixMultiplyShared_param_0,
	.param .u64 .ptr .align 1 matrixMultiplyShared_param_1,
	.param .u64 .ptr .align 1 matrixMultiplyShared_param_2,
	.param .u32 matrixMultiplyShared_param_3,
	.param .u32 matrixMultiplyShared_param_4,
	.param .u32 matrixMultiplyShared_param_5,
	.param .u32 matrixMultiplyShared_param_6,
	.param .u32 matrixMultiplyShared_param_7,
	.param .u32 matrixMultiplyShared_param_8
)
{
	.reg .pred 	%p<12>;
	.reg .b32 	%r<48>;
	.reg .b32 	%f<63>;
	.reg .b64 	%rd<13>;
	// demoted variable
	.shared .align 4 .b8 _ZZ20matrixMultiplySharedE4ds_A[1024];
	// demoted variable
	.shared .align 4 .b8 _ZZ20matrixMultiplySharedE4ds_B[1024];
	ld.param.u64 	%rd3, [matrixMultiplyShared_param_0];
	ld.param.u64 	%rd4, [matrixMultiplyShared_param_1];
	ld.param.u64 	%rd5, [matrixMultiplyShared_param_2];
	ld.param.u32 	%r23, [matrixMultiplyShared_param_3];
	ld.param.u32 	%r24, [matrixMultiplyShared_param_4];
	ld.param.u32 	%r25, [matrixMultiplyShared_param_5];
	ld.param.u32 	%r26, [matrixMultiplyShared_param_6];
	ld.param.u32 	%r27, [matrixMultiplyShared_param_7];
	ld.param.u32 	%r28, [matrixMultiplyShared_param_8];
	mov.u32 	%r29, %ctaid.x;
	mov.u32 	%r30, %ctaid.y;
	mov.u32 	%r43, %tid.x;
	mov.u32 	%r45, %tid.y;
	mov.u32 	%r31, %ntid.y;
	mad.lo.s32 	%r3, %r30, %r31, %r45;
	mov.u32 	%r32, %ntid.x;
	mad.lo.s32 	%r4, %r29, %r32, %r43;
	setp.lt.s32 	%p1, %r24, -14;
	mov.f32 	%f62, 0f00000000;
	@%p1 bra 	$L__BB0_7;
	add.s32 	%r33, %r24, -1;
	shr.s32 	%r34, %r33, 31;
	shr.u32 	%r35, %r34, 28;
	add.s32 	%r36, %r33, %r35;
	shr.s32 	%r37, %r36, 4;
	neg.s32 	%r47, %r37;
	shl.b32 	%r38, %r45, 6;
	mov.u32 	%r39, _ZZ20matrixMultiplySharedE4ds_A;
	add.s32 	%r5, %r39, %r38;
	shl.b32 	%r40, %r43, 2;
	add.s32 	%r6, %r5, %r40;
	mov.u32 	%r41, _ZZ20matrixMultiplySharedE4ds_B;
	add.s32 	%r8, %r41, %r40;
	add.s32 	%r7, %r8, %r38;
	mad.lo.s32 	%r46, %r45, %r26, %r4;
	shl.b32 	%r11, %r26, 4;
	mad.lo.s32 	%r44, %r24, %r3, %r43;
	cvta.to.global.u64 	%rd1, %rd3;
	cvta.to.global.u64 	%rd2, %rd4;
	mov.f32 	%f62, 0f00000000;
$L__BB0_2:
	setp.ge.s32 	%p2, %r3, %r23;
	setp.ge.s32 	%p3, %r43, %r24;
	mov.f32 	%f60, 0f00000000;
	or.pred  	%p4, %p2, %p3;
	@%p4 bra 	$L__BB0_4;
	mul.wide.s32 	%rd6, %r44, 4;
	add.s64 	%rd7, %rd1, %rd6;
	ld.global.f32 	%f60, [%rd7];
$L__BB0_4:
	setp.ge.s32 	%p5, %r4, %r26;
	st.shared.f32 	[%r6], %f60;
	setp.ge.s32 	%p6, %r45, %r25;
	mov.f32 	%f61, 0f00000000;
	or.pred  	%p7, %p5, %p6;
	@%p7 bra 	$L__BB0_6;
	mul.wide.s32 	%rd8, %r46, 4;
	add.s64 	%rd9, %rd2, %rd8;
	ld.global.f32 	%f61, [%rd9];
$L__BB0_6:
	st.shared.f32 	[%r7], %f61;
	bar.sync 	0;
	ld.shared.f32 	%f12, [%r5];
	ld.shared.f32 	%f13, [%r8];
	fma.rn.f32 	%f14, %f12, %f13, %f62;
	ld.shared.f32 	%f15, [%r5+4];
	ld.shared.f32 	%f16, [%r8+64];
	fma.rn.f32 	%f17, %f15, %f16, %f14;
	ld.shared.f32 	%f18, [%r5+8];
	ld.shared.f32 	%f19, [%r8+128];
	fma.rn.f32 	%f20, %f18, %f19, %f17;
	ld.shared.f32 	%f21, [%r5+12];
	ld.shared.f32 	%f22, [%r8+192];
	fma.rn.f32 	%f23, %f21, %f22, %f20;
	ld.shared.f32 	%f24, [%r5+16];
	ld.shared.f32 	%f25, [%r8+256];
	fma.rn.f32 	%f26, %f24, %f25, %f23;
	ld.shared.f32 	%f27, [%r5+20];
	ld.shared.f32 	%f28, [%r8+320];
	fma.rn.f32 	%f29, %f27, %f28, %f26;
	ld.shared.f32 	%f30, [%r5+24];
	ld.shared.f32 	%f31, [%r8+384];
	fma.rn.f32 	%f32, %f30, %f31, %f29;
	ld.shared.f32 	%f33, [%r5+28];
	ld.shared.f32 	%f34, [%r8+448];
	fma.rn.f32 	%f35, %f33, %f34, %f32;
	ld.shared.f32 	%f36, [%r5+32];
	ld.shared.f32 	%f37, [%r8+512];
	fma.rn.f32 	%f38, %f36, %f37, %f35;
	ld.shared.f32 	%f39, [%r5+36];
	ld.shared.f32 	%f40, [%r8+576];
	fma.rn.f32 	%f41, %f39, %f40, %f38;
	ld.shared.f32 	%f42, [%r5+40];
	ld.shared.f32 	%f43, [%r8+640];
	fma.rn.f32 	%f44, %f42, %f43, %f41;
	ld.shared.f32 	%f45, [%r5+44];
	ld.shared.f32 	%f46, [%r8+704];
	fma.rn.f32 	%f47, %f45, %f46, %f44;
	ld.shared.f32 	%f48, [%r5+48];
	ld.shared.f32 	%f49, [%r8+768];
	fma.rn.f32 	%f50, %f48, %f49, %f47;
	ld.shared.f32 	%f51, [%r5+52];
	ld.shared.f32 	%f52, [%r8+832];
	fma.rn.f32 	%f53, %f51, %f52, %f50;
	ld.shared.f32 	%f54, [%r5+56];
	ld.shared.f32 	%f55, [%r8+896];
	fma.rn.f32 	%f56, %f54, %f55, %f53;
	ld.shared.f32 	%f57, [%r5+60];
	ld.shared.f32 	%f58, [%r8+960];
	fma.rn.f32 	%f62, %f57, %f58, %f56;
	bar.sync 	0;
	add.s32 	%r47, %r47, 1;
	add.s32 	%r46, %r46, %r11;
	add.s32 	%r45, %r45, 16;
	add.s32 	%r44, %r44, 16;
	add.s32 	%r43, %r43, 16;
	setp.ne.s32 	%p8, %r47, 1;
	@%p8 bra 	$L__BB0_2;
$L__BB0_7:
	setp.ge.s32 	%p9, %r3, %r27;
	setp.ge.s32 	%p10, %r4, %r28;
	or.pred  	%p11, %p9, %p10;
	@%p11 bra 	$L__BB0_9;
	mad.lo.s32 	%r42, %r28, %r3, %r4;
	cvta.to.global.u64 	%rd10, %rd5;
	mul.wide.s32 	%rd11, %r42, 4;
	add.s64 	%rd12, %rd10, %rd11;
	st.global.f32 	[%rd12], %f62;
$L__BB0_9:
	ret;

}


// ===== COMPILED SASS (sm_100) =====

	.target	sm_100

	.elftype	@"ET_EXEC"


//--------------------- .note.nv.tkinfo           --------------------------
	.section	.note.nv.tkinfo,"",@"SHT_NOTE"
	.sectionflags	@"SHF_NOTE_NV_TKINFO"
	.tkinfo
        /*0018*/ 	.word	0x00000002
        /*0030*/ 	.string	""
        /*0030*/ 	.string	"ptxas"
        /*0030*/ 	.string	"Cuda compilation tools, release 13.0, V13.0.88"
        /*0030*/ 	.string	"Build cuda_13.0.r13.0/compiler.36424714_0"
        /*0030*/ 	.string	"-arch sm_100 -m 64 "



//--------------------- .note.nv.cuinfo           --------------------------
	.section	.note.nv.cuinfo,"",@"SHT_NOTE"
	.sectionflags	@"SHF_NOTE_NV_CUINFO"
        /*0018*/ 	.short	0x0002
        /*001a*/ 	.short	0x0064
        /*001c*/ 	.short	0x0082
	.zero		2


//--------------------- .nv.info                  --------------------------
	.section	.nv.info,"",@"SHT_CUDA_INFO"
	.align	4


	//----- nvinfo : EIATTR_REGCOUNT
	.align		4
        /*0000*/ 	.byte	0x04, 0x2f
        /*0002*/ 	.short	(.L_1 - .L_0)
	.align		4
.L_0:
        /*0004*/ 	.word	index@(matrixMultiplyShared)
        /*0008*/ 	.word	0x00000020


	//----- nvinfo : EIATTR_FRAME_SIZE
	.align		4
.L_1:
        /*000c*/ 	.byte	0x04, 0x11
        /*000e*/ 	.short	(.L_3 - .L_2)
	.align		4
.L_2:
        /*0010*/ 	.word	index@(matrixMultiplyShared)
        /*0014*/ 	.word	0x00000000


	//----- nvinfo : EIATTR_MIN_STACK_SIZE
	.align		4
.L_3:
        /*0018*/ 	.byte	0x04, 0x12
        /*001a*/ 	.short	(.L_5 - .L_4)
	.align		4
.L_4:
        /*001c*/ 	.word	index@(matrixMultiplyShared)
        /*0020*/ 	.word	0x00000000
.L_5:


//--------------------- .nv.compat                --------------------------
	.section	.nv.compat,"",@"SHT_CUDA_COMPAT_INFO"
	.align	4
        /*0000*/ 	.byte	0x02, 0x09, 0x00, 0x00, 0x02, 0x02, 0x01, 0x00, 0x02, 0x05, 0x05, 0x00, 0x03, 0x07, 0x01, 0x01
        /*0010*/ 	.byte	0x02, 0x03, 0x00, 0x00, 0x02, 0x06, 0x01, 0x00, 0x04, 0x0b, 0x08, 0x00, 0x09, 0x00, 0x00, 0x00
        /*0020*/ 	.byte	0x00, 0x00, 0x00, 0x00


//--------------------- .nv.info.matrixMultiplyShared --------------------------
	.section	.nv.info.matrixMultiplyShared,"",@"SHT_CUDA_INFO"
	.sectionflags	@""
	.align	4


	//----- nvinfo : EIATTR_CUDA_API_VERSION
	.align		4
        /*0000*/ 	.byte	0x04, 0x37
        /*0002*/ 	.short	(.L_7 - .L_6)
.L_6:
        /*0004*/ 	.word	0x00000082


	//----- nvinfo : EIATTR_KPARAM_INFO
	.align		4
.L_7:
        /*0008*/ 	.byte	0x04, 0x17
        /*000a*/ 	.short	(.L_9 - .L_8)
.L_8:
        /*000c*/ 	.word	0x00000000
        /*0010*/ 	.short	0x0008
        /*0012*/ 	.short	0x002c
        /*0014*/ 	.byte	0x00, 0xf0, 0x11, 0x00


	//----- nvinfo : EIATTR_KPARAM_INFO
	.align		4
.L_9:
        /*0018*/ 	.byte	0x04, 0x17
        /*001a*/ 	.short	(.L_11 - .L_10)
.L_10:
        /*001c*/ 	.word	0x00000000
        /*0020*/ 	.short	0x0007
        /*0022*/ 	.short	0x0028
        /*0024*/ 	.byte	0x00, 0xf0, 0x11, 0x00


	//----- nvinfo : EIATTR_KPARAM_INFO
	.align		4
.L_11:
        /*0028*/ 	.byte	0x04, 0x17
        /*002a*/ 	.short	(.L_13 - .L_12)
.L_12:
        /*002c*/ 	.word	0x00000000
        /*0030*/ 	.short	0x0006
        /*0032*/ 	.short	0x0024
        /*0034*/ 	.byte	0x00, 0xf0, 0x11, 0x00


	//----- nvinfo : EIATTR_KPARAM_INFO
	.align		4
.L_13:
        /*0038*/ 	.byte	0x04, 0x17
        /*003a*/ 	.short	(.L_15 - .L_14)
.L_14:
        /*003c*/ 	.word	0x00000000
        /*0040*/ 	.short	0x0005
        /*0042*/ 	.short	0x0020
        /*0044*/ 	.byte	0x00, 0xf0, 0x11, 0x00


	//----- nvinfo : EIATTR_KPARAM_INFO
	.align		4
.L_15:
        /*0048*/ 	.byte	0x04, 0x17
        /*004a*/ 	.short	(.L_17 - .L_16)
.L_16:
        /*004c*/ 	.word	0x00000000
        /*0050*/ 	.short	0x0004
        /*0052*/ 	.short	0x001c
        /*0054*/ 	.byte	0x00, 0xf0, 0x11, 0x00


	//----- nvinfo : EIATTR_KPARAM_INFO
	.align		4
.L_17:
        /*0058*/ 	.byte	0x04, 0x17
        /*005a*/ 	.short	(.L_19 - .L_18)
.L_18:
        /*005c*/ 	.word	0x00000000
        /*0060*/ 	.short	0x0003
        /*0062*/ 	.short	0x0018
        /*0064*/ 	.byte	0x00, 0xf0, 0x11, 0x00


	//----- nvinfo : EIATTR_KPARAM_INFO
	.align		4
.L_19:
        /*0068*/ 	.byte	0x04, 0x17
        /*006a*/ 	.short	(.L_21 - .L_20)
.L_20:
        /*006c*/ 	.word	0x00000000
        /*0070*/ 	.short	0x0002
        /*0072*/ 	.short	0x0010
        /*0074*/ 	.byte	0x00, 0xf5, 0x21, 0x00


	//----- nvinfo : EIATTR_KPARAM_INFO
	.align		4
.L_21:
        /*0078*/ 	.byte	0x04, 0x17
        /*007a*/ 	.short	(.L_23 - .L_22)
.L_22:
        /*007c*/ 	.word	0x00000000
        /*0080*/ 	.short	0x0001
        /*0082*/ 	.short	0x0008
        /*0084*/ 	.byte	0x00, 0xf5, 0x21, 0x00


	//----- nvinfo : EIATTR_KPARAM_INFO
	.align		4
.L_23:
        /*0088*/ 	.byte	0x04, 0x17
        /*008a*/ 	.short	(.L_25 - .L_24)
.L_24:
        /*008c*/ 	.word	0x00000000
        /*0090*/ 	.short	0x0000
        /*0092*/ 	.short	0x0000
        /*0094*/ 	.byte	0x00, 0xf5, 0x21, 0x00


	//----- nvinfo : EIATTR_SPARSE_MMA_MASK
	.align		4
.L_25:
        /*0098*/ 	.byte	0x03, 0x50
        /*009a*/ 	.short	0x0000


	//----- nvinfo : EIATTR_MAXREG_COUNT
	.align		4
        /*009c*/ 	.byte	0x03, 0x1b
        /*009e*/ 	.short	0x00ff


	//----- nvinfo : EIATTR_NUM_BARRIERS
	.align		4
        /*00a0*/ 	.byte	0x02, 0x4c
        /*00a2*/ 	.byte	0x01
	.zero		1


	//----- nvinfo : EIATTR_MERCURY_ISA_VERSION
	.align		4
        /*00a4*/ 	.byte	0x03, 0x5f
        /*00a6*/ 	.short	0x0101


	//----- nvinfo : EIATTR_VRC_CTA_INIT_COUNT
	.align		4
        /*00a8*/ 	.byte	0x02, 0x4a
	.zero		1
	.zero		1


	//----- nvinfo : EIATTR_EXIT_INSTR_OFFSETS
	.align		4
        /*00ac*/ 	.byte	0x04, 0x1c
        /*00ae*/ 	.short	(.L_27 - .L_26)


	//   ....[0]....
.L_26:
        /*00b0*/ 	.word	0x00000600


	//   ....[1]....
        /*00b4*/ 	.word	0x00000650


	//----- nvinfo : EIATTR_CBANK_PARAM_SIZE
	.align		4
.L_27:
        /*00b8*/ 	.byte	0x03, 0x19
        /*00ba*/ 	.short	0x0030


	//----- nvinfo : EIATTR_PARAM_CBANK
	.align		4
        /*00bc*/ 	.byte	0x04, 0x0a
        /*00be*/ 	.short	(.L_29 - .L_28)
	.align		4
.L_28:
        /*00c0*/ 	.word	index@(.nv.constant0.matrixMultiplyShared)
        /*00c4*/ 	.short	0x0380
        /*00c6*/ 	.short	0x0030


	//----- nvinfo : EIATTR_SW_WAR
	.align		4
.L_29:
        /*00c8*/ 	.byte	0x04, 0x36
        /*00ca*/ 	.short	(.L_31 - .L_30)
.L_30:
        /*00cc*/ 	.word	0x00000008
.L_31:


//--------------------- .nv.callgraph             --------------------------
	.section	.nv.callgraph,"",@"SHT_CUDA_CALLGRAPH"
	.align	4
	.sectionentsize	8
	.align		4
        /*0000*/ 	.word	0x00000000
	.align		4
        /*0004*/ 	.word	0xffffffff
	.align		4
        /*0008*/ 	.word	0x00000000
	.align		4
        /*000c*/ 	.word	0xfffffffe
	.align		4
        /*0010*/ 	.word	0x00000000
	.align		4
        /*0014*/ 	.word	0xfffffffd
	.align		4
        /*0018*/ 	.word	0x00000000
	.align		4
        /*001c*/ 	.word	0xfffffffc


//--------------------- .text.matrixMultiplyShared --------------------------
	.section	.text.matrixMultiplyShared,"ax",@progbits
	.align	128
        .global         matrixMultiplyShared
        .type           matrixMultiplyShared,@function
        .size           matrixMultiplyShared,(.L_x_3 - matrixMultiplyShared)
        .other          matrixMultiplyShared,@"STO_CUDA_ENTRY STV_DEFAULT"
matrixMultiplyShared:
.text.matrixMultiplyShared:
[----:B------:R-:W-:Y:S01]  /*0000*/  LDC R1, c[0x0][0x37c] ;  /* 0x0000df00ff017b82 */ /* 0x000fe20000000800 */
[----:B------:R-:W0:Y:S01]  /*0010*/  S2R R13, SR_TID.Y ;  /* 0x00000000000d7919 */ /* 0x000e220000002200 */
[----:B------:R-:W1:Y:S06]  /*0020*/  LDCU UR9, c[0x0][0x39c] ;  /* 0x00007380ff0977ac */ /* 0x000e6c0008000800 */
[----:B------:R-:W0:Y:S01]  /*0030*/  LDC R0, c[0x0][0x364] ;  /* 0x0000d900ff007b82 */ /* 0x000e220000000800 */
[----:B------:R-:W-:Y:S01]  /*0040*/  HFMA2 R23, -RZ, RZ, 0, 0 ;  /* 0x00000000ff177431 */ /* 0x000fe200000001ff */
[----:B------:R-:W2:Y:S01]  /*0050*/  S2R R15, SR_TID.X ;  /* 0x00000000000f7919 */ /* 0x000ea20000002100 */
[----:B------:R-:W3:Y:S05]  /*0060*/  LDCU.64 UR10, c[0x0][0x358] ;  /* 0x00006b00ff0a77ac */ /* 0x000eea0008000a00 */
[----:B------:R-:W-:Y:S08]  /*0070*/  S2UR UR4, SR_CTAID.X ;  /* 0x00000000000479c3 */ /* 0x000ff00000002500 */
[----:B------:R-:W0:Y:S01]  /*0080*/  S2UR UR5, SR_CTAID.Y ;  /* 0x00000000000579c3 */ /* 0x000e220000002600 */
[----:B-1----:R-:W-:-:S07]  /*0090*/  UISETP.GE.AND UP0, UPT, UR9, -0xe, UPT ;  /* 0xfffffff20900788c */ /* 0x002fce000bf06270 */
[----:B------:R-:W2:Y:S01]  /*00a0*/  LDC R12, c[0x0][0x360] ;  /* 0x0000d800ff0c7b82 */ /* 0x000ea20000000800 */
[----:B0-----:R-:W-:Y:S02]  /*00b0*/  IMAD R0, R0, UR5, R13 ;  /* 0x0000000500007c24 */ /* 0x001fe4000f8e020d */
[----:B--2---:R-:W-:Y:S01]  /*00c0*/  IMAD R12, R12, UR4, R15 ;  /* 0x000000040c0c7c24 */ /* 0x004fe2000f8e020f */
[----:B---3--:R-:W-:Y:S06]  /*00d0*/  BRA.U !UP0, `(.L_x_0) ;  /* 0x00000005083c7547 */ /* 0x008fec000b800000 */
[----:B------:R-:W0:Y:S01]  /*00e0*/  S2UR UR7, SR_CgaCtaId ;  /* 0x00000000000779c3 */ /* 0x000e220000008800 */
[----:B------:R-:W1:Y:S01]  /*00f0*/  LDCU UR12, c[0x0][0x3a4] ;  /* 0x00007480ff0c77ac */ /* 0x000e620008000800 */
[----:B------:R-:W-:Y:S01]  /*0100*/  MOV R23, RZ ;  /* 0x000000ff00177202 */ /* 0x000fe20000000f00 */
[----:B------:R-:W-:Y:S01]  /*0110*/  IMAD R14, R0, UR9, R15 ;  /* 0x00000009000e7c24 */ /* 0x000fe2000f8e020f */
[----:B------:R-:W-:Y:S01]  /*0120*/  UMOV UR6, 0x400 ;  /* 0x0000040000067882 */ /* 0x000fe20000000000 */
[----:B------:R-:W-:-:S03]  /*0130*/  UIADD3 UR4, UPT, UPT, UR9, -0x1, URZ ;  /* 0xffffffff09047890 */ /* 0x000fc6000fffe0ff */
[----:B------:R-:W2:Y:S01]  /*0140*/  LDC.64 R2, c[0x0][0x3a0] ;  /* 0x0000e800ff027b82 */ /* 0x000ea20000000a00 */
[----:B------:R-:W3:Y:S01]  /*0150*/  LDCU.64 UR14, c[0x0][0x398] ;  /* 0x00007300ff0e77ac */ /* 0x000ee20008000a00 */
[----:B------:R-:W-:-:S04]  /*0160*/  USHF.R.S32.HI UR5, URZ, 0x1f, UR4 ;  /* 0x0000001fff057899 */ /* 0x000fc80008011404 */
[----:B------:R-:W-:Y:S01]  /*0170*/  ULEA.HI UR5, UR5, UR4, URZ, 0x4 ;  /* 0x0000000405057291 */ /* 0x000fe2000f8f20ff */
[----:B-1----:R-:W-:-:S03]  /*0180*/  IMAD R20, R13, UR12, R12 ;  /* 0x0000000c0d147c24 */ /* 0x002fc6000f8e020c */
[----:B------:R-:W-:Y:S02]  /*0190*/  USHF.R.S32.HI UR5, URZ, 0x4, UR5 ;  /* 0x00000004ff057899 */ /* 0x000fe40008011405 */
[----:B0-----:R-:W-:Y:S02]  /*01a0*/  ULEA UR8, UR7, UR6, 0x18 ;  /* 0x0000000607087291 */ /* 0x001fe4000f8ec0ff */
[----:B------:R-:W-:Y:S02]  /*01b0*/  UIADD3 UR6, UPT, UPT, UR6, 0x400, URZ ;  /* 0x0000040006067890 */ /* 0x000fe4000fffe0ff */
[----:B------:R-:W-:Y:S02]  /*01c0*/  UIADD3 UR5, UPT, UPT, -UR5, URZ, URZ ;  /* 0x000000ff05057290 */ /* 0x000fe4000fffe1ff */
[----:B------:R-:W-:Y:S01]  /*01d0*/  ULEA UR6, UR7, UR6, 0x18 ;  /* 0x0000000607067291 */ /* 0x000fe2000f8ec0ff */
[----:B------:R-:W-:-:S04]  /*01e0*/  LEA R16, R13, UR8, 0x6 ;  /* 0x000000080d107c11 */ /* 0x000fc8000f8e30ff */
[C---:B------:R-:W-:Y:S02]  /*01f0*/  LEA R19, R15.reuse, R16, 0x2 ;  /* 0x000000100f137211 */ /* 0x040fe400078e10ff */
[----:B------:R-:W-:-:S04]  /*0200*/  LEA R18, R15, UR6, 0x2 ;  /* 0x000000060f127c11 */ /* 0x000fc8000f8e10ff */
[----:B---3--:R-:W-:-:S07]  /*0210*/  LEA R17, R13, R18, 0x6 ;  /* 0x000000120d117211 */ /* 0x008fce00078e30ff */
.L_x_1:
[----:B------:R-:W-:Y:S01]  /*0220*/  ISETP.GE.AND P1, PT, R15, UR15, PT ;  /* 0x0000000f0f007c0c */ /* 0x000fe2000bf26270 */
[----:B------:R-:W-:Y:S01]  /*0230*/  HFMA2 R26, -RZ, RZ, 0, 0 ;  /* 0x00000000ff1a7431 */ /* 0x000fe200000001ff */
[----:B--2---:R-:W-:Y:S02]  /*0240*/  ISETP.GE.AND P0, PT, R13, R2, PT ;  /* 0x000000020d00720c */ /* 0x004fe40003f06270 */
[----:B------:R-:W-:Y:S02]  /*0250*/  ISETP.GE.OR P1, PT, R0, UR14, P1 ;  /* 0x0000000e00007c0c */ /* 0x000fe40008f26670 */
[----:B------:R-:W-:Y:S02]  /*0260*/  ISETP.GE.OR P0, PT, R12, R3, P0 ;  /* 0x000000030c00720c */ /* 0x000fe40000706670 */
[----:B------:R-:W-:-:S09]  /*0270*/  MOV R22, RZ ;  /* 0x000000ff00167202 */ /* 0x000fd20000000f00 */
[----:B------:R-:W0:Y:S08]  /*0280*/  @!P1 LDC.64 R6, c[0x0][0x380] ;  /* 0x0000e000ff069b82 */ /* 0x000e300000000a00 */
[----:B------:R-:W1:Y:S01]  /*0290*/  @!P0 LDC.64 R4, c[0x0][0x388] ;  /* 0x0000e200ff048b82 */ /* 0x000e620000000a00 */
[----:B0-----:R-:W-:-:S05]  /*02a0*/  @!P1 IMAD.WIDE R6, R14, 0x4, R6 ;  /* 0x000000040e069825 */ /* 0x001fca00078e0206 */
[----:B------:R-:W2:Y:S01]  /*02b0*/  @!P1 LDG.E R22, desc[UR10][R6.64] ;  /* 0x0000000a06169981 */ /* 0x000ea2000c1e1900 */
[----:B-1----:R-:W-:-:S05]  /*02c0*/  @!P0 IMAD.WIDE R24, R20, 0x4, R4 ;  /* 0x0000000414188825 */ /* 0x002fca00078e0204 */
[----:B------:R-:W3:Y:S01]  /*02d0*/  @!P0 LDG.E R26, desc[UR10][R24.64] ;  /* 0x0000000a181a8981 */ /* 0x000ee2000c1e1900 */
[----:B------:R-:W-:-:S04]  /*02e0*/  UIADD3 UR5, UPT, UPT, UR5, 0x1, URZ ;  /* 0x0000000105057890 */ /* 0x000fc8000fffe0ff */
[----:B------:R-:W-:Y:S01]  /*02f0*/  UISETP.NE.AND UP0, UPT, UR5, 0x1, UPT ;  /* 0x000000010500788c */ /* 0x000fe2000bf05270 */
[----:B------:R-:W-:Y:S02]  /*0300*/  IADD3 R13, PT, PT, R13, 0x10, RZ ;  /* 0x000000100d0d7810 */ /* 0x000fe40007ffe0ff */
[----:B------:R-:W-:Y:S02]  /*0310*/  IADD3 R15, PT, PT, R15, 0x10, RZ ;  /* 0x000000100f0f7810 */ /* 0x000fe40007ffe0ff */
[----:B------:R-:W-:Y:S02]  /*0320*/  IADD3 R14, PT, PT, R14, 0x10, RZ ;  /* 0x000000100e0e7810 */ /* 0x000fe40007ffe0ff */
[----:B------:R-:W-:Y:S01]  /*0330*/  LEA R20, R3, R20, 0x4 ;  /* 0x0000001403147211 */ /* 0x000fe200078e20ff */
[----:B--2---:R-:W-:Y:S04]  /*0340*/  STS [R19], R22 ;  /* 0x0000001613007388 */ /* 0x004fe80000000800 */
[----:B---3--:R-:W-:Y:S01]  /*0350*/  STS [R17], R26 ;  /* 0x0000001a11007388 */ /* 0x008fe20000000800 */
[----:B------:R-:W-:Y:S06]  /*0360*/  BAR.SYNC.DEFER_BLOCKING 0x0 ;  /* 0x0000000000007b1d */ /* 0x000fec0000010000 */
[----:B------:R-:W-:Y:S04]  /*0370*/  LDS R29, [R18] ;  /* 0x00000000121d7984 */ /* 0x000fe80000000800 */
[----:B------:R-:W0:Y:S04]  /*0380*/  LDS.128 R8, [R16] ;  /* 0x0000000010087984 */ /* 0x000e280000000c00 */
[----:B------:R-:W1:Y:S04]  /*0390*/  LDS R25, [R18+0x40] ;  /* 0x0000400012197984 */ /* 0x000e680000000800 */
[----:B------:R-:W2:Y:S04]  /*03a0*/  LDS R27, [R18+0x80] ;  /* 0x00008000121b7984 */ /* 0x000ea80000000800 */
[----:B------:R-:W3:Y:S04]  /*03b0*/  LDS R28, [R18+0xc0] ;  /* 0x0000c000121c7984 */ /* 0x000ee80000000800 */
[----:B------:R-:W-:Y:S04]  /*03c0*/  LDS R21, [R18+0x100] ;  /* 0x0001000012157984 */ /* 0x000fe80000000800 */
[----:B------:R-:W4:Y:S04]  /*03d0*/  LDS.128 R4, [R16+0x10] ;  /* 0x0000100010047984 */ /* 0x000f280000000c00 */
[----:B------:R-:W5:Y:S04]  /*03e0*/  LDS R22, [R18+0x140] ;  /* 0x0001400012167984 */ /* 0x000f680000000800 */
[----:B------:R-:W-:Y:S04]  /*03f0*/  LDS R26, [R18+0x1c0] ;  /* 0x0001c000121a7984 */ /* 0x000fe80000000800 */
[----:B------:R-:W-:Y:S01]  /*0400*/  LDS R24, [R18+0x240] ;  /* 0x0002400012187984 */ /* 0x000fe20000000800 */
[----:B0-----:R-:W-:-:S03]  /*0410*/  FFMA R8, R8, R29, R23 ;  /* 0x0000001d08087223 */ /* 0x001fc60000000017 */
[----:B------:R-:W-:Y:S01]  /*0420*/  LDS R23, [R18+0x200] ;  /* 0x0002000012177984 */ /* 0x000fe20000000800 */
[----:B-1----:R-:W-:-:S03]  /*0430*/  FFMA R8, R25, R9, R8 ;  /* 0x0000000919087223 */ /* 0x002fc60000000008 */
[----:B------:R-:W0:Y:S01]  /*0440*/  LDS R25, [R18+0x180] ;  /* 0x0001800012197984 */ /* 0x000e220000000800 */
[----:B--2---:R-:W-:-:S04]  /*0450*/  FFMA R27, R27, R10, R8 ;  /* 0x0000000a1b1b7223 */ /* 0x004fc80000000008 */
[----:B---3--:R-:W-:Y:S02]  /*0460*/  FFMA R27, R28, R11, R27 ;  /* 0x0000000b1c1b7223 */ /* 0x008fe4000000001b */
[----:B------:R-:W1:Y:S04]  /*0470*/  LDS.128 R8, [R16+0x20] ;  /* 0x0000200010087984 */ /* 0x000e680000000c00 */
[----:B------:R-:W-:Y:S01]  /*0480*/  LDS R28, [R18+0x380] ;  /* 0x00038000121c7984 */ /* 0x000fe20000000800 */
[----:B----4-:R-:W-:-:S04]  /*0490*/  FFMA R21, R4, R21, R27 ;  /* 0x0000001504157223 */ /* 0x010fc8000000001b */
[----:B-----5:R-:W-:Y:S02]  /*04a0*/  FFMA R22, R22, R5, R21 ;  /* 0x0000000516167223 */ /* 0x020fe40000000015 */
[----:B------:R-:W2:Y:S02]  /*04b0*/  LDS R21, [R18+0x280] ;  /* 0x0002800012157984 */ /* 0x000ea40000000800 */
[----:B0-----:R-:W-:Y:S02]  /*04c0*/  FFMA R25, R25, R6, R22 ;  /* 0x0000000619197223 */ /* 0x001fe40000000016 */
[----:B------:R-:W0:Y:S02]  /*04d0*/  LDS R22, [R18+0x2c0] ;  /* 0x0002c00012167984 */ /* 0x000e240000000800 */
[----:B------:R-:W-:Y:S02]  /*04e0*/  FFMA R27, R26, R7, R25 ;  /* 0x000000071a1b7223 */ /* 0x000fe40000000019 */
[----:B------:R-:W-:Y:S04]  /*04f0*/  LDS R25, [R18+0x300] ;  /* 0x0003000012197984 */ /* 0x000fe80000000800 */
[----:B------:R-:W3:Y:S01]  /*0500*/  LDS.128 R4, [R16+0x30] ;  /* 0x0000300010047984 */ /* 0x000ee20000000c00 */
[----:B-1----:R-:W-:-:S03]  /*0510*/  FFMA R23, R8, R23, R27 ;  /* 0x0000001708177223 */ /* 0x002fc6000000001b */
[----:B------:R-:W1:Y:S01]  /*0520*/  LDS R8, [R18+0x340] ;  /* 0x0003400012087984 */ /* 0x000e620000000800 */
[----:B------:R-:W-:-:S03]  /*0530*/  FFMA R26, R24, R9, R23 ;  /* 0x00000009181a7223 */ /* 0x000fc60000000017 */
[----:B------:R-:W4:Y:S01]  /*0540*/  LDS R24, [R18+0x3c0] ;  /* 0x0003c00012187984 */ /* 0x000f220000000800 */
[----:B--2---:R-:W-:-:S04]  /*0550*/  FFMA R21, R21, R10, R26 ;  /* 0x0000000a15157223 */ /* 0x004fc8000000001a */
[----:B0-----:R-:W-:-:S04]  /*0560*/  FFMA R11, R22, R11, R21 ;  /* 0x0000000b160b7223 */ /* 0x001fc80000000015 */
[----:B---3--:R-:W-:-:S04]  /*0570*/  FFMA R11, R4, R25, R11 ;  /* 0x00000019040b7223 */ /* 0x008fc8000000000b */
[----:B-1----:R-:W-:-:S04]  /*0580*/  FFMA R5, R8, R5, R11 ;  /* 0x0000000508057223 */ /* 0x002fc8000000000b */
[----:B------:R-:W-:-:S04]  /*0590*/  FFMA R5, R28, R6, R5 ;  /* 0x000000061c057223 */ /* 0x000fc80000000005 */
[----:B----4-:R-:W-:Y:S01]  /*05a0*/  FFMA R23, R24, R7, R5 ;  /* 0x0000000718177223 */ /* 0x010fe20000000005 */
[----:B------:R-:W-:Y:S06]  /*05b0*/  BAR.SYNC.DEFER_BLOCKING 0x0 ;  /* 0x0000000000007b1d */ /* 0x000fec0000010000 */
[----:B------:R-:W-:Y:S05]  /*05c0*/  BRA.U UP0, `(.L_x_1) ;  /* 0xfffffffd00147547 */ /* 0x000fea000b83ffff */
.L_x_0:
[----:B------:R-:W0:Y:S02]  /*05d0*/  LDCU.64 UR4, c[0x0][0x3a8] ;  /* 0x00007500ff0477ac */ /* 0x000e240008000a00 */
[----:B0-----:R-:W-:-:S04]  /*05e0*/  ISETP.GE.AND P0, PT, R12, UR5, PT ;  /* 0x000000050c007c0c */ /* 0x001fc8000bf06270 */
[----:B------:R-:W-:-:S13]  /*05f0*/  ISETP.GE.OR P0, PT, R0, UR4, P0 ;  /* 0x0000000400007c0c */ /* 0x000fda0008706670 */
[----:B------:R-:W-:Y:S05]  /*0600*/  @P0 EXIT ;  /* 0x000000000000094d */ /* 0x000fea0003800000 */
[----:B------:R-:W0:Y:S01]  /*0610*/  LDC.64 R2, c[0x0][0x390] ;  /* 0x0000e400ff027b82 */ /* 0x000e220000000a00 */
[----:B------:R-:W-:-:S04]  /*0620*/  IMAD R5, R0, UR5, R12 ;  /* 0x0000000500057c24 */ /* 0x000fc8000f8e020c */
[----:B0-----:R-:W-:-:S05]  /*0630*/  IMAD.WIDE R2, R5, 0x4, R2 ;  /* 0x0000000405027825 */ /* 0x001fca00078e0202 */
[----:B------:R-:W-:Y:S01]  /*0640*/  STG.E desc[UR10][R2.64], R23 ;  /* 0x0000001702007986 */ /* 0x000fe2000c10190a */
[----:B------:R-:W-:Y:S05]  /*0650*/  EXIT ;  /* 0x000000000000794d */ /* 0x000fea0003800000 */
.L_x_2:
[----:B------:R-:W-:-:S00]  /*0660*/  BRA `(.L_x_2) ;  /* 0xfffffffc00fc7947 */ /* 0x000fc0000383ffff */
[----:B------:R-:W-:-:S00]  /*0670*/  NOP ;  /* 0x0000000000007918 */ /* 0x000fc00000000000 */
        /* <DEDUP_REMOVED lines=8> */
.L_x_3:


//--------------------- .nv.shared.matrixMultiplyShared --------------------------
	.section	.nv.shared.matrixMultiplyShared,"aw",@nobits
	.sectionflags	@""
	.align	4
.nv.shared.matrixMultiplyShared:
	.zero		3072


//--------------------- .nv.shared.reserved.0     --------------------------
	.section	.nv.shared.reserved.0,"aw",@nobits
	.weak		__nv_reservedSMEM_offset_0_alias
	.size		__nv_reservedSMEM_offset_0_alias, 0, 64
	.other		__nv_reservedSMEM_offset_0_alias,@"STO_CUDA_RESERVED_SHARED STV_DEFAULT"
__nv_reservedSMEM_offset_0_alias:
	.zero		0
	.zero		64


//--------------------- .nv.constant0.matrixMultiplyShared --------------------------
	.section	.nv.constant0.matrixMultiplyShared,"a",@progbits
	.sectionflags	@""
	.align	4
.nv.constant0.matrixMultiplyShared:
	.zero		944


//--------------------- SYMBOLS --------------------------

	.type		.nv.reservedSmem.offset0,@object
	.size		.nv.reservedSmem.offset0,0x4
	.type		.nv.reservedSmem.cap,@object
	.size		.nv.reservedSmem.cap,0x4
